//
// Generated by NVIDIA NVVM Compiler
//
// Compiler Build ID: CL-36424714
// Cuda compilation tools, release 13.0, V13.0.88
// Based on NVVM 20.0.0
//

.version 9.0
.target sm_100
.address_size 64

	// .globl	_Z28evenPowerEuclidHessianKernelPyy

.visible .entry _Z28evenPowerEuclidHessianKernelPyy(
	.param .u64 .ptr .align 1 _Z28evenPowerEuclidHessianKernelPyy_param_0,
	.param .u64 _Z28evenPowerEuclidHessianKernelPyy_param_1
)
{
	.reg .pred 	%p<8>;
	.reg .b32 	%r<9>;
	.reg .b64 	%rd<18>;

	ld.param.u64 	%rd7, [_Z28evenPowerEuclidHessianKernelPyy_param_0];
	ld.param.u64 	%rd8, [_Z28evenPowerEuclidHessianKernelPyy_param_1];
	mov.u32 	%r1, %ctaid.x;
	mov.u32 	%r2, %ntid.x;
	mov.u32 	%r3, %tid.x;
	mad.lo.s32 	%r4, %r1, %r2, %r3;
	cvt.u64.u32 	%rd1, %r4;
	setp.lt.u32 	%p1, %r4, 2;
	setp.lt.u64 	%p2, %rd8, %rd1;
	or.pred  	%p3, %p1, %p2;
	@%p3 bra 	$L__BB0_9;
	cvt.u32.u64 	%r5, %rd1;
	setp.lt.u32 	%p4, %r5, 4;
	@%p4 bra 	$L__BB0_8;
	mov.b64 	%rd16, 2;
	bra.uni 	$L__BB0_4;
$L__BB0_3:
	add.s64 	%rd2, %rd16, 1;
	mad.lo.s64 	%rd11, %rd16, %rd16, %rd16;
	add.s64 	%rd12, %rd11, %rd2;
	setp.gt.u64 	%p7, %rd12, %rd1;
	mov.u64 	%rd16, %rd2;
	@%p7 bra 	$L__BB0_8;
$L__BB0_4:
	and.b64  	%rd10, %rd16, -4294967296;
	setp.ne.s64 	%p5, %rd10, 0;
	@%p5 bra 	$L__BB0_6;
	cvt.u32.u64 	%r6, %rd16;
	rem.u32 	%r8, %r5, %r6;
	cvt.u64.u32 	%rd17, %r8;
	bra.uni 	$L__BB0_7;
$L__BB0_6:
	rem.u64 	%rd17, %rd1, %rd16;
$L__BB0_7:
	setp.eq.s64 	%p6, %rd17, 0;
	@%p6 bra 	$L__BB0_9;
	bra.uni 	$L__BB0_3;
$L__BB0_8:
	cvta.to.global.u64 	%rd13, %rd7;
	shl.b64 	%rd14, %rd1, 3;
	add.s64 	%rd15, %rd13, %rd14;
	st.global.u64 	[%rd15], %rd1;
$L__BB0_9:
	ret;

}


// ===== COMPILED SASS (sm_100) =====

	.target	sm_100

	.elftype	@"ET_EXEC"


//--------------------- .note.nv.tkinfo           --------------------------
	.section	.note.nv.tkinfo,"",@"SHT_NOTE"
	.sectionflags	@"SHF_NOTE_NV_TKINFO"
	.tkinfo
        /*0018*/ 	.word	0x00000002
        /*0030*/ 	.string	""
        /*0030*/ 	.string	"ptxas"
        /*0030*/ 	.string	"Cuda compilation tools, release 13.0, V13.0.88"
        /*0030*/ 	.string	"Build cuda_13.0.r13.0/compiler.36424714_0"
        /*0030*/ 	.string	"-arch sm_100 -m 64 "



//--------------------- .note.nv.cuinfo           --------------------------
	.section	.note.nv.cuinfo,"",@"SHT_NOTE"
	.sectionflags	@"SHF_NOTE_NV_CUINFO"
        /*0018*/ 	.short	0x0002
        /*001a*/ 	.short	0x0064
        /*001c*/ 	.short	0x0082
	.zero		2


//--------------------- .nv.info                  --------------------------
	.section	.nv.info,"",@"SHT_CUDA_INFO"
	.align	4


	//----- nvinfo : EIATTR_REGCOUNT
	.align		4
        /*0000*/ 	.byte	0x04, 0x2f
        /*0002*/ 	.short	(.L_1 - .L_0)
	.align		4
.L_0:
        /*0004*/ 	.word	index@(_Z28evenPowerEuclidHessianKernelPyy)
        /*0008*/ 	.word	0x00000012


	//----- nvinfo : EIATTR_FRAME_SIZE
	.align		4
.L_1:
        /*000c*/ 	.byte	0x04, 0x11
        /*000e*/ 	.short	(.L_3 - .L_2)
	.align		4
.L_2:
        /*0010*/ 	.word	index@($__internal_0_$__cuda_sm20_rem_u64)
        /*0014*/ 	.word	0x00000000


	//----- nvinfo : EIATTR_FRAME_SIZE
	.align		4
.L_3:
        /*0018*/ 	.byte	0x04, 0x11
        /*001a*/ 	.short	(.L_5 - .L_4)
	.align		4
.L_4:
        /*001c*/ 	.word	index@(_Z28evenPowerEuclidHessianKernelPyy)
        /*0020*/ 	.word	0x00000000


	//----- nvinfo : EIATTR_MIN_STACK_SIZE
	.align		4
.L_5:
        /*0024*/ 	.byte	0x04, 0x12
        /*0026*/ 	.short	(.L_7 - .L_6)
	.align		4
.L_6:
        /*0028*/ 	.word	index@(_Z28evenPowerEuclidHessianKernelPyy)
        /*002c*/ 	.word	0x00000000
.L_7:


//--------------------- .nv.compat                --------------------------
	.section	.nv.compat,"",@"SHT_CUDA_COMPAT_INFO"
	.align	4
        /*0000*/ 	.byte	0x02, 0x09, 0x00, 0x00, 0x02, 0x02, 0x01, 0x00, 0x02, 0x05, 0x05, 0x00, 0x03, 0x07, 0x01, 0x01
        /*0010*/ 	.byte	0x02, 0x03, 0x00, 0x00, 0x02, 0x06, 0x01, 0x00, 0x04, 0x0b, 0x08, 0x00, 0x09, 0x00, 0x00, 0x00
        /*0020*/ 	.byte	0x00, 0x00, 0x00, 0x00


//--------------------- .nv.info._Z28evenPowerEuclidHessianKernelPyy --------------------------
	.section	.nv.info._Z28evenPowerEuclidHessianKernelPyy,"",@"SHT_CUDA_INFO"
	.sectionflags	@""
	.align	4


	//----- nvinfo : EIATTR_CUDA_API_VERSION
	.align		4
        /*0000*/ 	.byte	0x04, 0x37
        /*0002*/ 	.short	(.L_9 - .L_8)
.L_8:
        /*0004*/ 	.word	0x00000082


	//----- nvinfo : EIATTR_KPARAM_INFO
	.align		4
.L_9:
        /*0008*/ 	.byte	0x04, 0x17
        /*000a*/ 	.short	(.L_11 - .L_10)
.L_10:
        /*000c*/ 	.word	0x00000000
        /*0010*/ 	.short	0x0001
        /*0012*/ 	.short	0x0008
        /*0014*/ 	.byte	0x00, 0xf0, 0x21, 0x00


	//----- nvinfo : EIATTR_KPARAM_INFO
	.align		4
.L_11:
        /*0018*/ 	.byte	0x04, 0x17
        /*001a*/ 	.short	(.L_13 - .L_12)
.L_12:
        /*001c*/ 	.word	0x00000000
        /*0020*/ 	.short	0x0000
        /*0022*/ 	.short	0x0000
        /*0024*/ 	.byte	0x00, 0xf5, 0x21, 0x00


	//----- nvinfo : EIATTR_SPARSE_MMA_MASK
	.align		4
.L_13:
        /*0028*/ 	.byte	0x03, 0x50
        /*002a*/ 	.short	0x0000


	//----- nvinfo : EIATTR_MAXREG_COUNT
	.align		4
        /*002c*/ 	.byte	0x03, 0x1b
        /*002e*/ 	.short	0x00ff


	//----- nvinfo : EIATTR_MERCURY_ISA_VERSION
	.align		4
        /*0030*/ 	.byte	0x03, 0x5f
        /*0032*/ 	.short	0x0101


	//----- nvinfo : EIATTR_VRC_CTA_INIT_COUNT
	.align		4
        /*0034*/ 	.byte	0x02, 0x4a
	.zero		1
	.zero		1


	//----- nvinfo : EIATTR_EXIT_INSTR_OFFSETS
	.align		4
        /*0038*/ 	.byte	0x04, 0x1c
        /*003a*/ 	.short	(.L_15 - .L_14)


	//   ....[0]....
.L_14:
        /*003c*/ 	.word	0x00000090


	//   ....[1]....
        /*0040*/ 	.word	0x000002c0


	//   ....[2]....
        /*0044*/ 	.word	0x000003f0


	//----- nvinfo : EIATTR_CRS_STACK_SIZE
	.align		4
.L_15:
        /*0048*/ 	.byte	0x04, 0x1e
        /*004a*/ 	.short	(.L_17 - .L_16)
.L_16:
        /*004c*/ 	.word	0x00000000


	//----- nvinfo : EIATTR_CBANK_PARAM_SIZE
	.align		4
.L_17:
        /*0050*/ 	.byte	0x03, 0x19
        /*0052*/ 	.short	0x0010


	//----- nvinfo : EIATTR_PARAM_CBANK
	.align		4
        /*0054*/ 	.byte	0x04, 0x0a
        /*0056*/ 	.short	(.L_19 - .L_18)
	.align		4
.L_18:
        /*0058*/ 	.word	index@(.nv.constant0._Z28evenPowerEuclidHessianKernelPyy)
        /*005c*/ 	.short	0x0380
        /*005e*/ 	.short	0x0010


	//----- nvinfo : EIATTR_SW_WAR
	.align		4
.L_19:
        /*0060*/ 	.byte	0x04, 0x36
        /*0062*/ 	.short	(.L_21 - .L_20)
.L_20:
        /*0064*/ 	.word	0x00000008
.L_21:


//--------------------- .nv.callgraph             --------------------------
	.section	.nv.callgraph,"",@"SHT_CUDA_CALLGRAPH"
	.align	4
	.sectionentsize	8
	.align		4
        /*0000*/ 	.word	0x00000000
	.align		4
        /*0004*/ 	.word	0xffffffff
	.align		4
        /*0008*/ 	.word	0x00000000
	.align		4
        /*000c*/ 	.word	0xfffffffe
	.align		4
        /*0010*/ 	.word	0x00000000
	.align		4
        /*0014*/ 	.word	0xfffffffd
	.align		4
        /*0018*/ 	.word	0x00000000
	.align		4
        /*001c*/ 	.word	0xfffffffc


//--------------------- .text._Z28evenPowerEuclidHessianKernelPyy --------------------------
	.section	.text._Z28evenPowerEuclidHessianKernelPyy,"ax",@progbits
	.align	128
        .global         _Z28evenPowerEuclidHessianKernelPyy
        .type           _Z28evenPowerEuclidHessianKernelPyy,@function
        .size           _Z28evenPowerEuclidHessianKernelPyy,(.L_x_7 - _Z28evenPowerEuclidHessianKernelPyy)
        .other          _Z28evenPowerEuclidHessianKernelPyy,@"STO_CUDA_ENTRY STV_DEFAULT"
_Z28evenPowerEuclidHessianKernelPyy:
.text._Z28evenPowerEuclidHessianKernelPyy:
[----:B------:R-:W-:Y:S01]  /*0000*/  LDC R1, c[0x0][0x37c] ;  /* 0x0000df00ff017b82 */ /* 0x000fe20000000800 */
[----:B------:R-:W0:Y:S07]  /*0010*/  S2R R3, SR_TID.X ;  /* 0x0000000000037919 */ /* 0x000e2e0000002100 */
[----:B------:R-:W0:Y:S01]  /*0020*/  S2UR UR4, SR_CTAID.X ;  /* 0x00000000000479c3 */ /* 0x000e220000002500 */
[----:B------:R-:W1:Y:S07]  /*0030*/  LDCU.64 UR6, c[0x0][0x388] ;  /* 0x00007100ff0677ac */ /* 0x000e6e0008000a00 */
[----:B------:R-:W0:Y:S02]  /*0040*/  LDC R2, c[0x0][0x360] ;  /* 0x0000d800ff027b82 */ /* 0x000e240000000800 */
[----:B0-----:R-:W-:-:S05]  /*0050*/  IMAD R2, R2, UR4, R3 ;  /* 0x0000000402027c24 */ /* 0x001fca000f8e0203 */
[----:B-1----:R-:W-:-:S04]  /*0060*/  ISETP.GT.U32.AND P0, PT, R2, UR6, PT ;  /* 0x0000000602007c0c */ /* 0x002fc8000bf04070 */
[----:B------:R-:W-:-:S04]  /*0070*/  ISETP.GT.U32.AND.EX P0, PT, RZ, UR7, PT, P0 ;  /* 0x00000007ff007c0c */ /* 0x000fc8000bf04100 */
[----:B------:R-:W-:-:S13]  /*0080*/  ISETP.LT.U32.OR P0, PT, R2, 0x2, P0 ;  /* 0x000000020200780c */ /* 0x000fda0000701470 */
[----:B------:R-:W-:Y:S05]  /*0090*/  @P0 EXIT ;  /* 0x000000000000094d */ /* 0x000fea0003800000 */
[----:B------:R-:W-:Y:S01]  /*00a0*/  ISETP.GE.U32.AND P0, PT, R2, 0x4, PT ;  /* 0x000000040200780c */ /* 0x000fe20003f06070 */
[----:B------:R-:W0:Y:S01]  /*00b0*/  LDCU.64 UR4, c[0x0][0x358] ;  /* 0x00006b00ff0477ac */ /* 0x000e220008000a00 */
[----:B------:R-:W-:Y:S11]  /*00c0*/  BSSY.RECONVERGENT B0, `(.L_x_0) ;  /* 0x000002d000007945 */ /* 0x000ff60003800200 */
[----:B------:R-:W-:Y:S05]  /*00d0*/  @!P0 BRA `(.L_x_1) ;  /* 0x0000000000ac8947 */ /* 0x000fea0003800000 */
[----:B------:R-:W-:Y:S02]  /*00e0*/  IMAD.MOV.U32 R4, RZ, RZ, 0x2 ;  /* 0x00000002ff047424 */ /* 0x000fe400078e00ff */
[----:B------:R-:W-:-:S07]  /*00f0*/  IMAD.MOV.U32 R5, RZ, RZ, RZ ;  /* 0x000000ffff057224 */ /* 0x000fce00078e00ff */
.L_x_5:
[----:B------:R-:W-:Y:S01]  /*0100*/  ISETP.NE.U32.AND P0, PT, R5, RZ, PT ;  /* 0x000000ff0500720c */ /* 0x000fe20003f05070 */
[----:B------:R-:W-:-:S12]  /*0110*/  BSSY.RECONVERGENT B1, `(.L_x_2) ;  /* 0x000001a000017945 */ /* 0x000fd80003800200 */
[----:B------:R-:W-:Y:S05]  /*0120*/  @P0 BRA `(.L_x_3) ;  /* 0x0000000000500947 */ /* 0x000fea0003800000 */
[----:B------:R-:W1:Y:S01]  /*0130*/  I2F.U32.RP R0, R4 ;  /* 0x0000000400007306 */ /* 0x000e620000209000 */
[----:B------:R-:W-:-:S07]  /*0140*/  ISETP.NE.U32.AND P1, PT, R4, RZ, PT ;  /* 0x000000ff0400720c */ /* 0x000fce0003f25070 */
[----:B-1----:R-:W1:Y:S02]  /*0150*/  MUFU.RCP R0, R0 ;  /* 0x0000000000007308 */ /* 0x002e640000001000 */
[----:B-1----:R-:W-:-:S06]  /*0160*/  VIADD R6, R0, 0xffffffe ;  /* 0x0ffffffe00067836 */ /* 0x002fcc0000000000 */
[----:B------:R1:W2:Y:S02]  /*0170*/  F2I.FTZ.U32.TRUNC.NTZ R7, R6 ;  /* 0x0000000600077305 */ /* 0x0002a4000021f000 */
[----:B-1----:R-:W-:Y:S01]  /*0180*/  IMAD.MOV.U32 R6, RZ, RZ, RZ ;  /* 0x000000ffff067224 */ /* 0x002fe200078e00ff */
[----:B--2---:R-:W-:-:S05]  /*0190*/  IADD3 R9, PT, PT, RZ, -R7, RZ ;  /* 0x80000007ff097210 */ /* 0x004fca0007ffe0ff */
[----:B------:R-:W-:-:S04]  /*01a0*/  IMAD R9, R9, R4, RZ ;  /* 0x0000000409097224 */ /* 0x000fc800078e02ff */
[----:B------:R-:W-:-:S06]  /*01b0*/  IMAD.HI.U32 R7, R7, R9, R6 ;  /* 0x0000000907077227 */ /* 0x000fcc00078e0006 */
[----:B------:R-:W-:-:S04]  /*01c0*/  IMAD.HI.U32 R7, R7, R2, RZ ;  /* 0x0000000207077227 */ /* 0x000fc800078e00ff */
[----:B------:R-:W-:-:S04]  /*01d0*/  IMAD.MOV R7, RZ, RZ, -R7 ;  /* 0x000000ffff077224 */ /* 0x000fc800078e0a07 */
[----:B------:R-:W-:-:S05]  /*01e0*/  IMAD R7, R4, R7, R2 ;  /* 0x0000000704077224 */ /* 0x000fca00078e0202 */
[----:B------:R-:W-:-:S13]  /*01f0*/  ISETP.GE.U32.AND P0, PT, R7, R4, PT ;  /* 0x000000040700720c */ /* 0x000fda0003f06070 */
[----:B------:R-:W-:-:S04]  /*0200*/  @P0 IADD3 R7, PT, PT, R7, -R4, RZ ;  /* 0x8000000407070210 */ /* 0x000fc80007ffe0ff */
[----:B------:R-:W-:-:S13]  /*0210*/  ISETP.GE.U32.AND P0, PT, R7, R4, PT ;  /* 0x000000040700720c */ /* 0x000fda0003f06070 */
[----:B------:R-:W-:Y:S01]  /*0220*/  @P0 IMAD.IADD R7, R7, 0x1, -R4 ;  /* 0x0000000107070824 */ /* 0x000fe200078e0a04 */
[----:B------:R-:W-:-:S04]  /*0230*/  @!P1 LOP3.LUT R7, RZ, R4, RZ, 0x33, !PT ;  /* 0x00000004ff079212 */ /* 0x000fc800078e33ff */
[----:B------:R-:W-:-:S04]  /*0240*/  ISETP.NE.U32.AND P0, PT, R7, RZ, PT ;  /* 0x000000ff0700720c */ /* 0x000fc80003f05070 */
[----:B------:R-:W-:Y:S01]  /*0250*/  ISETP.NE.AND.EX P0, PT, RZ, RZ, PT, P0 ;  /* 0x000000ffff00720c */ /* 0x000fe20003f05300 */
[----:B------:R-:W-:-:S12]  /*0260*/  BRA `(.L_x_4) ;  /* 0x0000000000107947 */ /* 0x000fd80003800000 */
.L_x_3:
[----:B------:R-:W-:-:S07]  /*0270*/  MOV R0, 0x290 ;  /* 0x0000029000007802 */ /* 0x000fce0000000f00 */
[----:B0-----:R-:W-:Y:S05]  /*0280*/  CALL.REL.NOINC `($__internal_0_$__cuda_sm20_rem_u64) ;  /* 0x00000000005c7944 */ /* 0x001fea0003c00000 */
[----:B------:R-:W-:-:S04]  /*0290*/  ISETP.NE.U32.AND P0, PT, R8, RZ, PT ;  /* 0x000000ff0800720c */ /* 0x000fc80003f05070 */
[----:B------:R-:W-:-:S13]  /*02a0*/  ISETP.NE.AND.EX P0, PT, R9, RZ, PT, P0 ;  /* 0x000000ff0900720c */ /* 0x000fda0003f05300 */
.L_x_4:
[----:B0-----:R-:W-:Y:S05]  /*02b0*/  BSYNC.RECONVERGENT B1 ;  /* 0x0000000000017941 */ /* 0x001fea0003800200 */
.L_x_2:
[----:B------:R-:W-:Y:S05]  /*02c0*/  @!P0 EXIT ;  /* 0x000000000000894d */ /* 0x000fea0003800000 */
[C---:B------:R-:W-:Y:S01]  /*02d0*/  IADD3 R9, P0, PT, R4.reuse, 0x1, RZ ;  /* 0x0000000104097810 */ /* 0x040fe20007f1e0ff */
[-C--:B------:R-:W-:Y:S02]  /*02e0*/  IMAD R0, R5, R4.reuse, RZ ;  /* 0x0000000405007224 */ /* 0x080fe400078e02ff */
[----:B------:R-:W-:-:S04]  /*02f0*/  IMAD.WIDE.U32 R6, R4, R4, R4 ;  /* 0x0000000404067225 */ /* 0x000fc800078e0004 */
[----:B------:R-:W-:Y:S01]  /*0300*/  IMAD R0, R4, R5, R0 ;  /* 0x0000000504007224 */ /* 0x000fe200078e0200 */
[----:B------:R-:W-:Y:S01]  /*0310*/  MOV R4, R9 ;  /* 0x0000000900047202 */ /* 0x000fe20000000f00 */
[----:B------:R-:W-:Y:S01]  /*0320*/  IMAD.X R11, RZ, RZ, R5, P0 ;  /* 0x000000ffff0b7224 */ /* 0x000fe200000e0605 */
[----:B------:R-:W-:-:S04]  /*0330*/  IADD3 R5, P0, PT, R9, R6, RZ ;  /* 0x0000000609057210 */ /* 0x000fc80007f1e0ff */
[----:B------:R-:W-:Y:S02]  /*0340*/  IADD3.X R6, PT, PT, R11, R7, R0, P0, !PT ;  /* 0x000000070b067210 */ /* 0x000fe400007fe400 */
[----:B------:R-:W-:Y:S01]  /*0350*/  ISETP.GT.U32.AND P0, PT, R5, R2, PT ;  /* 0x000000020500720c */ /* 0x000fe20003f04070 */
[----:B------:R-:W-:-:S03]  /*0360*/  IMAD.MOV.U32 R5, RZ, RZ, R11 ;  /* 0x000000ffff057224 */ /* 0x000fc600078e000b */
[----:B------:R-:W-:-:S13]  /*0370*/  ISETP.GT.U32.AND.EX P0, PT, R6, RZ, PT, P0 ;  /* 0x000000ff0600720c */ /* 0x000fda0003f04100 */
[----:B------:R-:W-:Y:S05]  /*0380*/  @!P0 BRA `(.L_x_5) ;  /* 0xfffffffc005c8947 */ /* 0x000fea000383ffff */
.L_x_1:
[----:B0-----:R-:W-:Y:S05]  /*0390*/  BSYNC.RECONVERGENT B0 ;  /* 0x0000000000007941 */ /* 0x001fea0003800200 */
.L_x_0:
[----:B------:R-:W0:Y:S01]  /*03a0*/  LDCU.64 UR6, c[0x0][0x380] ;  /* 0x00007000ff0677ac */ /* 0x000e220008000a00 */
[----:B------:R-:W-:Y:S01]  /*03b0*/  IMAD.MOV.U32 R3, RZ, RZ, RZ ;  /* 0x000000ffff037224 */ /* 0x000fe200078e00ff */
[----:B0-----:R-:W-:-:S04]  /*03c0*/  LEA R4, P0, R2, UR6, 0x3 ;  /* 0x0000000602047c11 */ /* 0x001fc8000f8018ff */
[----:B------:R-:W-:-:S05]  /*03d0*/  LEA.HI.X R5, R2, UR7, RZ, 0x3, P0 ;  /* 0x0000000702057c11 */ /* 0x000fca00080f1cff */
[----:B------:R-:W-:Y:S01]  /*03e0*/  STG.E.64 desc[UR4][R4.64], R2 ;  /* 0x0000000204007986 */ /* 0x000fe2000c101b04 */
[----:B------:R-:W-:Y:S05]  /*03f0*/  EXIT ;  /* 0x000000000000794d */ /* 0x000fea0003800000 */
        .weak           $__internal_0_$__cuda_sm20_rem_u64
        .type           $__internal_0_$__cuda_sm20_rem_u64,@function
        .size           $__internal_0_$__cuda_sm20_rem_u64,(.L_x_7 - $__internal_0_$__cuda_sm20_rem_u64)
$__internal_0_$__cuda_sm20_rem_u64:
[----:B------:R-:W-:Y:S01]  /*0400*/  MOV R10, R4 ;  /* 0x00000004000a7202 */ /* 0x000fe20000000f00 */
[----:B------:R-:W-:-:S05]  /*0410*/  IMAD.MOV.U32 R11, RZ, RZ, R5 ;  /* 0x000000ffff0b7224 */ /* 0x000fca00078e0005 */
[----:B------:R-:W0:Y:S08]  /*0420*/  I2F.U64.RP R10, R10 ;  /* 0x0000000a000a7312 */ /* 0x000e300000309000 */
[----:B0-----:R-:W0:Y:S02]  /*0430*/  MUFU.RCP R6, R10 ;  /* 0x0000000a00067308 */ /* 0x001e240000001000 */
[----:B0-----:R-:W-:-:S06]  /*0440*/  VIADD R6, R6, 0x1ffffffe ;  /* 0x1ffffffe06067836 */ /* 0x001fcc0000000000 */
[----:B------:R-:W0:Y:S02]  /*0450*/  F2I.U64.TRUNC R6, R6 ;  /* 0x0000000600067311 */ /* 0x000e24000020d800 */
[----:B0-----:R-:W-:-:S04]  /*0460*/  IMAD.WIDE.U32 R8, R6, R4, RZ ;  /* 0x0000000406087225 */ /* 0x001fc800078e00ff */
[----:B------:R-:W-:Y:S01]  /*0470*/  IMAD R9, R6, R5, R9 ;  /* 0x0000000506097224 */ /* 0x000fe200078e0209 */
[----:B------:R-:W-:-:S03]  /*0480*/  IADD3 R13, P0, PT, RZ, -R8, RZ ;  /* 0x80000008ff0d7210 */ /* 0x000fc60007f1e0ff */
[----:B------:R-:W-:Y:S02]  /*0490*/  IMAD R9, R7, R4, R9 ;  /* 0x0000000407097224 */ /* 0x000fe400078e0209 */
[----:B------:R-:W-:-:S03]  /*04a0*/  IMAD.HI.U32 R8, R6, R13, RZ ;  /* 0x0000000d06087227 */ /* 0x000fc600078e00ff */
[----:B------:R-:W-:Y:S01]  /*04b0*/  IADD3.X R15, PT, PT, RZ, ~R9, RZ, P0, !PT ;  /* 0x80000009ff0f7210 */ /* 0x000fe200007fe4ff */
[----:B------:R-:W-:-:S04]  /*04c0*/  IMAD.MOV.U32 R9, RZ, RZ, R6 ;  /* 0x000000ffff097224 */ /* 0x000fc800078e0006 */
[----:B------:R-:W-:-:S04]  /*04d0*/  IMAD.WIDE.U32 R8, P0, R6, R15, R8 ;  /* 0x0000000f06087225 */ /* 0x000fc80007800008 */
[C---:B------:R-:W-:Y:S02]  /*04e0*/  IMAD R11, R7.reuse, R15, RZ ;  /* 0x0000000f070b7224 */ /* 0x040fe400078e02ff */
[----:B------:R-:W-:-:S04]  /*04f0*/  IMAD.HI.U32 R8, P1, R7, R13, R8 ;  /* 0x0000000d07087227 */ /* 0x000fc80007820008 */
[----:B------:R-:W-:Y:S01]  /*0500*/  IMAD.HI.U32 R15, R7, R15, RZ ;  /* 0x0000000f070f7227 */ /* 0x000fe200078e00ff */
[----:B------:R-:W-:-:S03]  /*0510*/  IADD3 R9, P2, PT, R11, R8, RZ ;  /* 0x000000080b097210 */ /* 0x000fc60007f5e0ff */
[----:B------:R-:W-:Y:S02]  /*0520*/  IMAD.X R8, R15, 0x1, R7, P0 ;  /* 0x000000010f087824 */ /* 0x000fe400000e0607 */
[----:B------:R-:W-:-:S03]  /*0530*/  IMAD.WIDE.U32 R6, R9, R4, RZ ;  /* 0x0000000409067225 */ /* 0x000fc600078e00ff */
[----:B------:R-:W-:Y:S01]  /*0540*/  IADD3.X R11, PT, PT, RZ, RZ, R8, P2, P1 ;  /* 0x000000ffff0b7210 */ /* 0x000fe200017e2408 */
[----:B------:R-:W-:Y:S01]  /*0550*/  IMAD R7, R9, R5, R7 ;  /* 0x0000000509077224 */ /* 0x000fe200078e0207 */
[----:B------:R-:W-:-:S03]  /*0560*/  IADD3 R13, P0, PT, RZ, -R6, RZ ;  /* 0x80000006ff0d7210 */ /* 0x000fc60007f1e0ff */
[----:B------:R-:W-:Y:S02]  /*0570*/  IMAD R7, R11, R4, R7 ;  /* 0x000000040b077224 */ /* 0x000fe400078e0207 */
[----:B------:R-:W-:-:S03]  /*0580*/  IMAD.HI.U32 R8, R9, R13, RZ ;  /* 0x0000000d09087227 */ /* 0x000fc600078e00ff */
[----:B------:R-:W-:Y:S01]  /*0590*/  IADD3.X R6, PT, PT, RZ, ~R7, RZ, P0, !PT ;  /* 0x80000007ff067210 */ /* 0x000fe200007fe4ff */
[----:B------:R-:W-:-:S04]  /*05a0*/  IMAD.MOV.U32 R7, RZ, RZ, RZ ;  /* 0x000000ffff077224 */ /* 0x000fc800078e00ff */
[----:B------:R-:W-:-:S04]  /*05b0*/  IMAD.WIDE.U32 R8, P0, R9, R6, R8 ;  /* 0x0000000609087225 */ /* 0x000fc80007800008 */
[C---:B------:R-:W-:Y:S02]  /*05c0*/  IMAD R10, R11.reuse, R6, RZ ;  /* 0x000000060b0a7224 */ /* 0x040fe400078e02ff */
[----:B------:R-:W-:-:S04]  /*05d0*/  IMAD.HI.U32 R9, P1, R11, R13, R8 ;  /* 0x0000000d0b097227 */ /* 0x000fc80007820008 */
[----:B------:R-:W-:Y:S01]  /*05e0*/  IMAD.HI.U32 R8, R11, R6, RZ ;  /* 0x000000060b087227 */ /* 0x000fe200078e00ff */
[----:B------:R-:W-:-:S03]  /*05f0*/  IADD3 R9, P2, PT, R10, R9, RZ ;  /* 0x000000090a097210 */ /* 0x000fc60007f5e0ff */
[----:B------:R-:W-:Y:S02]  /*0600*/  IMAD.X R11, R8, 0x1, R11, P0 ;  /* 0x00000001080b7824 */ /* 0x000fe400000e060b */
[----:B------:R-:W-:-:S03]  /*0610*/  IMAD.HI.U32 R6, R9, R2, RZ ;  /* 0x0000000209067227 */ /* 0x000fc600078e00ff */
[----:B------:R-:W-:Y:S01]  /*0620*/  IADD3.X R11, PT, PT, RZ, RZ, R11, P2, P1 ;  /* 0x000000ffff0b7210 */ /* 0x000fe200017e240b */
[----:B------:R-:W-:-:S04]  /*0630*/  IMAD.WIDE.U32 R6, RZ, R9, R6 ;  /* 0x00000009ff067225 */ /* 0x000fc800078e0006 */
[----:B------:R-:W-:-:S05]  /*0640*/  IMAD.HI.U32 R6, P0, R11, R2, R6 ;  /* 0x000000020b067227 */ /* 0x000fca0007800006 */
[----:B------:R-:W-:Y:S02]  /*0650*/  IADD3 R9, P1, PT, RZ, R6, RZ ;  /* 0x00000006ff097210 */ /* 0x000fe40007f3e0ff */
[----:B------:R-:W-:-:S03]  /*0660*/  IADD3.X R8, PT, PT, RZ, RZ, RZ, P0, !PT ;  /* 0x000000ffff087210 */ /* 0x000fc600007fe4ff */
[----:B------:R-:W-:-:S04]  /*0670*/  IMAD.WIDE.U32 R6, R9, R4, RZ ;  /* 0x0000000409067225 */ /* 0x000fc800078e00ff */
[----:B------:R-:W-:Y:S01]  /*0680*/  IMAD.X R11, RZ, RZ, R8, P1 ;  /* 0x000000ffff0b7224 */ /* 0x000fe200008e0608 */
[----:B------:R-:W-:Y:S01]  /*0690*/  IADD3 R13, P1, PT, -R6, R2, RZ ;  /* 0x00000002060d7210 */ /* 0x000fe20007f3e1ff */
[----:B------:R-:W-:-:S03]  /*06a0*/  IMAD R9, R9, R5, R7 ;  /* 0x0000000509097224 */ /* 0x000fc600078e0207 */
[-C--:B------:R-:W-:Y:S01]  /*06b0*/  ISETP.GE.U32.AND P0, PT, R13, R4.reuse, PT ;  /* 0x000000040d00720c */ /* 0x080fe20003f06070 */
[----:B------:R-:W-:-:S04]  /*06c0*/  IMAD R9, R11, R4, R9 ;  /* 0x000000040b097224 */ /* 0x000fc800078e0209 */
[----:B------:R-:W-:Y:S01]  /*06d0*/  IMAD.X R8, RZ, RZ, ~R9, P1 ;  /* 0x000000ffff087224 */ /* 0x000fe200008e0e09 */
[----:B------:R-:W-:-:S04]  /*06e0*/  IADD3 R7, P1, PT, -R4, R13, RZ ;  /* 0x0000000d04077210 */ /* 0x000fc80007f3e1ff */
[----:B------:R-:W-:Y:S02]  /*06f0*/  ISETP.GE.U32.AND.EX P0, PT, R8, R5, PT, P0 ;  /* 0x000000050800720c */ /* 0x000fe40003f06100 */
[-C--:B------:R-:W-:Y:S02]  /*0700*/  IADD3.X R6, PT, PT, ~R5, R8.reuse, RZ, P1, !PT ;  /* 0x0000000805067210 */ /* 0x080fe40000ffe5ff */
[----:B------:R-:W-:Y:S02]  /*0710*/  SEL R7, R7, R13, P0 ;  /* 0x0000000d07077207 */ /* 0x000fe40000000000 */
[----:B------:R-:W-:Y:S02]  /*0720*/  SEL R6, R6, R8, P0 ;  /* 0x0000000806067207 */ /* 0x000fe40000000000 */
[----:B------:R-:W-:Y:S02]  /*0730*/  ISETP.GE.U32.AND P0, PT, R7, R4, PT ;  /* 0x000000040700720c */ /* 0x000fe40003f06070 */
[----:B------:R-:W-:-:S02]  /*0740*/  IADD3 R8, P2, PT, -R4, R7, RZ ;  /* 0x0000000704087210 */ /* 0x000fc40007f5e1ff */
[----:B------:R-:W-:Y:S02]  /*0750*/  ISETP.GE.U32.AND.EX P0, PT, R6, R5, PT, P0 ;  /* 0x000000050600720c */ /* 0x000fe40003f06100 */
[----:B------:R-:W-:Y:S01]  /*0760*/  ISETP.NE.U32.AND P1, PT, R4, RZ, PT ;  /* 0x000000ff0400720c */ /* 0x000fe20003f25070 */
[----:B------:R-:W-:Y:S01]  /*0770*/  IMAD.X R9, R6, 0x1, ~R5, P2 ;  /* 0x0000000106097824 */ /* 0x000fe200010e0e05 */
[----:B------:R-:W-:Y:S01]  /*0780*/  SEL R8, R8, R7, P0 ;  /* 0x0000000708087207 */ /* 0x000fe20000000000 */
[----:B------:R-:W-:Y:S01]  /*0790*/  HFMA2 R7, -RZ, RZ, 0, 0 ;  /* 0x00000000ff077431 */ /* 0x000fe200000001ff */
[----:B------:R-:W-:Y:S02]  /*07a0*/  ISETP.NE.AND.EX P1, PT, R5, RZ, PT, P1 ;  /* 0x000000ff0500720c */ /* 0x000fe40003f25310 */
[----:B------:R-:W-:Y:S01]  /*07b0*/  SEL R9, R9, R6, P0 ;  /* 0x0000000609097207 */ /* 0x000fe20000000000 */
[----:B------:R-:W-:Y:S01]  /*07c0*/  IMAD.MOV.U32 R6, RZ, RZ, R0 ;  /* 0x000000ffff067224 */ /* 0x000fe200078e0000 */
[----:B------:R-:W-:-:S02]  /*07d0*/  SEL R8, R8, 0xffffffff, P1 ;  /* 0xffffffff08087807 */ /* 0x000fc40000800000 */
[----:B------:R-:W-:Y:S01]  /*07e0*/  SEL R9, R9, 0xffffffff, P1 ;  /* 0xffffffff09097807 */ /* 0x000fe20000800000 */
[----:B------:R-:W-:Y:S06]  /*07f0*/  RET.REL.NODEC R6 `(_Z28evenPowerEuclidHessianKernelPyy) ;  /* 0xfffffff806007950 */ /* 0x000fec0003c3ffff */
.L_x_6:
[----:B------:R-:W-:-:S00]  /*0800*/  BRA `(.L_x_6) ;  /* 0xfffffffc00fc7947 */ /* 0x000fc0000383ffff */
[----:B------:R-:W-:-:S00]  /*0810*/  NOP ;  /* 0x0000000000007918 */ /* 0x000fc00000000000 */
        /* <DEDUP_REMOVED lines=14> */
.L_x_7:


//--------------------- .nv.shared.reserved.0     --------------------------
	.section	.nv.shared.reserved.0,"aw",@nobits
	.weak		__nv_reservedSMEM_offset_0_alias
	.size		__nv_reservedSMEM_offset_0_alias, 0, 64
	.other		__nv_reservedSMEM_offset_0_alias,@"STO_CUDA_RESERVED_SHARED STV_DEFAULT"
__nv_reservedSMEM_offset_0_alias:
	.zero		0
	.zero		64


//--------------------- .nv.constant0._Z28evenPowerEuclidHessianKernelPyy --------------------------
	.section	.nv.constant0._Z28evenPowerEuclidHessianKernelPyy,"a",@progbits
	.sectionflags	@""
	.align	4
.nv.constant0._Z28evenPowerEuclidHessianKernelPyy:
	.zero		912


//--------------------- SYMBOLS --------------------------

	.type		.nv.reservedSmem.offset0,@object
	.size		.nv.reservedSmem.offset0,0x4
